//
// Generated by NVIDIA NVVM Compiler
//
// Compiler Build ID: CL-36424714
// Cuda compilation tools, release 13.0, V13.0.88
// Based on NVVM 20.0.0
//

.version 9.0
.target sm_100
.address_size 64

	// .globl	_Z4copyPPdS_S0_S_S0_S_S0_S_S0_S_S0_S_i

.visible .entry _Z4copyPPdS_S0_S_S0_S_S0_S_S0_S_S0_S_i(
	.param .u64 .ptr .align 1 _Z4copyPPdS_S0_S_S0_S_S0_S_S0_S_S0_S_i_param_0,
	.param .u64 .ptr .align 1 _Z4copyPPdS_S0_S_S0_S_S0_S_S0_S_S0_S_i_param_1,
	.param .u64 .ptr .align 1 _Z4copyPPdS_S0_S_S0_S_S0_S_S0_S_S0_S_i_param_2,
	.param .u64 .ptr .align 1 _Z4copyPPdS_S0_S_S0_S_S0_S_S0_S_S0_S_i_param_3,
	.param .u64 .ptr .align 1 _Z4copyPPdS_S0_S_S0_S_S0_S_S0_S_S0_S_i_param_4,
	.param .u64 .ptr .align 1 _Z4copyPPdS_S0_S_S0_S_S0_S_S0_S_S0_S_i_param_5,
	.param .u64 .ptr .align 1 _Z4copyPPdS_S0_S_S0_S_S0_S_S0_S_S0_S_i_param_6,
	.param .u64 .ptr .align 1 _Z4copyPPdS_S0_S_S0_S_S0_S_S0_S_S0_S_i_param_7,
	.param .u64 .ptr .align 1 _Z4copyPPdS_S0_S_S0_S_S0_S_S0_S_S0_S_i_param_8,
	.param .u64 .ptr .align 1 _Z4copyPPdS_S0_S_S0_S_S0_S_S0_S_S0_S_i_param_9,
	.param .u64 .ptr .align 1 _Z4copyPPdS_S0_S_S0_S_S0_S_S0_S_S0_S_i_param_10,
	.param .u64 .ptr .align 1 _Z4copyPPdS_S0_S_S0_S_S0_S_S0_S_S0_S_i_param_11,
	.param .u32 _Z4copyPPdS_S0_S_S0_S_S0_S_S0_S_S0_S_i_param_12
)
{
	.reg .pred 	%p<2>;
	.reg .b32 	%r<8>;
	.reg .b64 	%rd<37>;

	ld.param.u64 	%rd2, [_Z4copyPPdS_S0_S_S0_S_S0_S_S0_S_S0_S_i_param_1];
	ld.param.u64 	%rd4, [_Z4copyPPdS_S0_S_S0_S_S0_S_S0_S_S0_S_i_param_3];
	ld.param.u64 	%rd5, [_Z4copyPPdS_S0_S_S0_S_S0_S_S0_S_S0_S_i_param_4];
	ld.param.u64 	%rd6, [_Z4copyPPdS_S0_S_S0_S_S0_S_S0_S_S0_S_i_param_5];
	ld.param.u64 	%rd8, [_Z4copyPPdS_S0_S_S0_S_S0_S_S0_S_S0_S_i_param_7];
	ld.param.u64 	%rd9, [_Z4copyPPdS_S0_S_S0_S_S0_S_S0_S_S0_S_i_param_8];
	ld.param.u64 	%rd10, [_Z4copyPPdS_S0_S_S0_S_S0_S_S0_S_S0_S_i_param_9];
	ld.param.u64 	%rd11, [_Z4copyPPdS_S0_S_S0_S_S0_S_S0_S_S0_S_i_param_10];
	ld.param.u64 	%rd12, [_Z4copyPPdS_S0_S_S0_S_S0_S_S0_S_S0_S_i_param_11];
	ld.param.u32 	%r2, [_Z4copyPPdS_S0_S_S0_S_S0_S_S0_S_S0_S_i_param_12];
	mov.u32 	%r3, %tid.x;
	mov.u32 	%r4, %ctaid.x;
	mov.u32 	%r5, %ntid.x;
	mad.lo.s32 	%r1, %r4, %r5, %r3;
	setp.ge.s32 	%p1, %r1, %r2;
	@%p1 bra 	$L__BB0_2;
	ld.param.u64 	%rd36, [_Z4copyPPdS_S0_S_S0_S_S0_S_S0_S_S0_S_i_param_6];
	ld.param.u64 	%rd35, [_Z4copyPPdS_S0_S_S0_S_S0_S_S0_S_S0_S_i_param_2];
	ld.param.u64 	%rd34, [_Z4copyPPdS_S0_S_S0_S_S0_S_S0_S_S0_S_i_param_0];
	cvta.to.global.u64 	%rd13, %rd34;
	cvta.to.global.u64 	%rd14, %rd35;
	cvta.to.global.u64 	%rd15, %rd5;
	cvta.to.global.u64 	%rd16, %rd36;
	cvta.to.global.u64 	%rd17, %rd9;
	cvta.to.global.u64 	%rd18, %rd11;
	shl.b32 	%r6, %r1, 1;
	mul.wide.s32 	%rd19, %r6, 8;
	add.s64 	%rd20, %rd2, %rd19;
	mul.wide.s32 	%rd21, %r1, 8;
	add.s64 	%rd22, %rd13, %rd21;
	st.global.u64 	[%rd22], %rd20;
	shl.b32 	%r7, %r1, 2;
	mul.wide.s32 	%rd23, %r7, 8;
	add.s64 	%rd24, %rd4, %rd23;
	add.s64 	%rd25, %rd14, %rd21;
	st.global.u64 	[%rd25], %rd24;
	add.s64 	%rd26, %rd6, %rd19;
	add.s64 	%rd27, %rd15, %rd21;
	st.global.u64 	[%rd27], %rd26;
	add.s64 	%rd28, %rd8, %rd21;
	add.s64 	%rd29, %rd16, %rd21;
	st.global.u64 	[%rd29], %rd28;
	add.s64 	%rd30, %rd10, %rd23;
	add.s64 	%rd31, %rd17, %rd21;
	st.global.u64 	[%rd31], %rd30;
	add.s64 	%rd32, %rd12, %rd21;
	add.s64 	%rd33, %rd18, %rd21;
	st.global.u64 	[%rd33], %rd32;
$L__BB0_2:
	ret;

}
	// .globl	_Z5copy1PPdS_S0_S_S0_S_i
.visible .entry _Z5copy1PPdS_S0_S_S0_S_i(
	.param .u64 .ptr .align 1 _Z5copy1PPdS_S0_S_S0_S_i_param_0,
	.param .u64 .ptr .align 1 _Z5copy1PPdS_S0_S_S0_S_i_param_1,
	.param .u64 .ptr .align 1 _Z5copy1PPdS_S0_S_S0_S_i_param_2,
	.param .u64 .ptr .align 1 _Z5copy1PPdS_S0_S_S0_S_i_param_3,
	.param .u64 .ptr .align 1 _Z5copy1PPdS_S0_S_S0_S_i_param_4,
	.param .u64 .ptr .align 1 _Z5copy1PPdS_S0_S_S0_S_i_param_5,
	.param .u32 _Z5copy1PPdS_S0_S_S0_S_i_param_6
)
{
	.reg .pred 	%p<2>;
	.reg .b32 	%r<7>;
	.reg .b64 	%rd<18>;

	ld.param.u64 	%rd1, [_Z5copy1PPdS_S0_S_S0_S_i_param_0];
	ld.param.u64 	%rd2, [_Z5copy1PPdS_S0_S_S0_S_i_param_1];
	ld.param.u64 	%rd3, [_Z5copy1PPdS_S0_S_S0_S_i_param_2];
	ld.param.u64 	%rd4, [_Z5copy1PPdS_S0_S_S0_S_i_param_3];
	ld.param.u64 	%rd5, [_Z5copy1PPdS_S0_S_S0_S_i_param_4];
	ld.param.u64 	%rd6, [_Z5copy1PPdS_S0_S_S0_S_i_param_5];
	ld.param.u32 	%r2, [_Z5copy1PPdS_S0_S_S0_S_i_param_6];
	mov.u32 	%r3, %tid.x;
	mov.u32 	%r4, %ctaid.x;
	mov.u32 	%r5, %ntid.x;
	mad.lo.s32 	%r1, %r4, %r5, %r3;
	setp.ge.s32 	%p1, %r1, %r2;
	@%p1 bra 	$L__BB1_2;
	cvta.to.global.u64 	%rd7, %rd1;
	cvta.to.global.u64 	%rd8, %rd3;
	cvta.to.global.u64 	%rd9, %rd5;
	shl.b32 	%r6, %r1, 1;
	mul.wide.s32 	%rd10, %r6, 8;
	add.s64 	%rd11, %rd2, %rd10;
	mul.wide.s32 	%rd12, %r1, 8;
	add.s64 	%rd13, %rd7, %rd12;
	st.global.u64 	[%rd13], %rd11;
	add.s64 	%rd14, %rd4, %rd10;
	add.s64 	%rd15, %rd8, %rd12;
	st.global.u64 	[%rd15], %rd14;
	add.s64 	%rd16, %rd6, %rd12;
	add.s64 	%rd17, %rd9, %rd12;
	st.global.u64 	[%rd17], %rd16;
$L__BB1_2:
	ret;

}
	// .globl	_Z4multPd
.visible .entry _Z4multPd(
	.param .u64 .ptr .align 1 _Z4multPd_param_0
)
{
	.reg .b32 	%r<5>;
	.reg .b64 	%rd<5>;
	.reg .b64 	%fd<3>;

	ld.param.u64 	%rd1, [_Z4multPd_param_0];
	cvta.to.global.u64 	%rd2, %rd1;
	mov.u32 	%r1, %tid.x;
	mov.u32 	%r2, %ctaid.x;
	mov.u32 	%r3, %ntid.x;
	mad.lo.s32 	%r4, %r2, %r3, %r1;
	mul.wide.s32 	%rd3, %r4, 8;
	add.s64 	%rd4, %rd2, %rd3;
	ld.global.f64 	%fd1, [%rd4];
	add.f64 	%fd2, %fd1, %fd1;
	st.global.f64 	[%rd4], %fd2;
	ret;

}


// ===== COMPILED SASS (sm_100) =====

	.target	sm_100

	.elftype	@"ET_EXEC"


//--------------------- .note.nv.tkinfo           --------------------------
	.section	.note.nv.tkinfo,"",@"SHT_NOTE"
	.sectionflags	@"SHF_NOTE_NV_TKINFO"
	.tkinfo
        /*0018*/ 	.word	0x00000002
        /*0030*/ 	.string	""
        /*0030*/ 	.string	"ptxas"
        /*0030*/ 	.string	"Cuda compilation tools, release 13.0, V13.0.88"
        /*0030*/ 	.string	"Build cuda_13.0.r13.0/compiler.36424714_0"
        /*0030*/ 	.string	"-arch sm_100 -m 64 "



//--------------------- .note.nv.cuinfo           --------------------------
	.section	.note.nv.cuinfo,"",@"SHT_NOTE"
	.sectionflags	@"SHF_NOTE_NV_CUINFO"
        /*0018*/ 	.short	0x0002
        /*001a*/ 	.short	0x0064
        /*001c*/ 	.short	0x0082
	.zero		2


//--------------------- .nv.info                  --------------------------
	.section	.nv.info,"",@"SHT_CUDA_INFO"
	.align	4


	//----- nvinfo : EIATTR_REGCOUNT
	.align		4
        /*0000*/ 	.byte	0x04, 0x2f
        /*0002*/ 	.short	(.L_1 - .L_0)
	.align		4
.L_0:
        /*0004*/ 	.word	index@(_Z4copyPPdS_S0_S_S0_S_S0_S_S0_S_S0_S_i)
        /*0008*/ 	.word	0x00000020


	//----- nvinfo : EIATTR_FRAME_SIZE
	.align		4
.L_1:
        /*000c*/ 	.byte	0x04, 0x11
        /*000e*/ 	.short	(.L_3 - .L_2)
	.align		4
.L_2:
        /*0010*/ 	.word	index@(_Z4copyPPdS_S0_S_S0_S_S0_S_S0_S_S0_S_i)
        /*0014*/ 	.word	0x00000000


	//----- nvinfo : EIATTR_REGCOUNT
	.align		4
.L_3:
        /*0018*/ 	.byte	0x04, 0x2f
        /*001a*/ 	.short	(.L_5 - .L_4)
	.align		4
.L_4:
        /*001c*/ 	.word	index@(_Z5copy1PPdS_S0_S_S0_S_i)
        /*0020*/ 	.word	0x00000014


	//----- nvinfo : EIATTR_FRAME_SIZE
	.align		4
.L_5:
        /*0024*/ 	.byte	0x04, 0x11
        /*0026*/ 	.short	(.L_7 - .L_6)
	.align		4
.L_6:
        /*0028*/ 	.word	index@(_Z5copy1PPdS_S0_S_S0_S_i)
        /*002c*/ 	.word	0x00000000


	//----- nvinfo : EIATTR_REGCOUNT
	.align		4
.L_7:
        /*0030*/ 	.byte	0x04, 0x2f
        /*0032*/ 	.short	(.L_9 - .L_8)
	.align		4
.L_8:
        /*0034*/ 	.word	index@(_Z4multPd)
        /*0038*/ 	.word	0x00000008


	//----- nvinfo : EIATTR_FRAME_SIZE
	.align		4
.L_9:
        /*003c*/ 	.byte	0x04, 0x11
        /*003e*/ 	.short	(.L_11 - .L_10)
	.align		4
.L_10:
        /*0040*/ 	.word	index@(_Z4multPd)
        /*0044*/ 	.word	0x00000000


	//----- nvinfo : EIATTR_MIN_STACK_SIZE
	.align		4
.L_11:
        /*0048*/ 	.byte	0x04, 0x12
        /*004a*/ 	.short	(.L_13 - .L_12)
	.align		4
.L_12:
        /*004c*/ 	.word	index@(_Z4multPd)
        /*0050*/ 	.word	0x00000000


	//----- nvinfo : EIATTR_MIN_STACK_SIZE
	.align		4
.L_13:
        /*0054*/ 	.byte	0x04, 0x12
        /*0056*/ 	.short	(.L_15 - .L_14)
	.align		4
.L_14:
        /*0058*/ 	.word	index@(_Z5copy1PPdS_S0_S_S0_S_i)
        /*005c*/ 	.word	0x00000000


	//----- nvinfo : EIATTR_MIN_STACK_SIZE
	.align		4
.L_15:
        /*0060*/ 	.byte	0x04, 0x12
        /*0062*/ 	.short	(.L_17 - .L_16)
	.align		4
.L_16:
        /*0064*/ 	.word	index@(_Z4copyPPdS_S0_S_S0_S_S0_S_S0_S_S0_S_i)
        /*0068*/ 	.word	0x00000000
.L_17:


//--------------------- .nv.compat                --------------------------
	.section	.nv.compat,"",@"SHT_CUDA_COMPAT_INFO"
	.align	4
        /*0000*/ 	.byte	0x02, 0x09, 0x00, 0x00, 0x02, 0x02, 0x01, 0x00, 0x02, 0x05, 0x05, 0x00, 0x03, 0x07, 0x01, 0x01
        /*0010*/ 	.byte	0x02, 0x03, 0x00, 0x00, 0x02, 0x06, 0x01, 0x00, 0x04, 0x0b, 0x08, 0x00, 0x01, 0x00, 0x00, 0x00
        /*0020*/ 	.byte	0x00, 0x00, 0x00, 0x00


//--------------------- .nv.info._Z4multPd        --------------------------
	.section	.nv.info._Z4multPd,"",@"SHT_CUDA_INFO"
	.sectionflags	@""
	.align	4


	//----- nvinfo : EIATTR_CUDA_API_VERSION
	.align		4
        /*0000*/ 	.byte	0x04, 0x37
        /*0002*/ 	.short	(.L_19 - .L_18)
.L_18:
        /*0004*/ 	.word	0x00000082


	//----- nvinfo : EIATTR_KPARAM_INFO
	.align		4
.L_19:
        /*0008*/ 	.byte	0x04, 0x17
        /*000a*/ 	.short	(.L_21 - .L_20)
.L_20:
        /*000c*/ 	.word	0x00000000
        /*0010*/ 	.short	0x0000
        /*0012*/ 	.short	0x0000
        /*0014*/ 	.byte	0x00, 0xf5, 0x21, 0x00


	//----- nvinfo : EIATTR_SPARSE_MMA_MASK
	.align		4
.L_21:
        /*0018*/ 	.byte	0x03, 0x50
        /*001a*/ 	.short	0x0000


	//----- nvinfo : EIATTR_MAXREG_COUNT
	.align		4
        /*001c*/ 	.byte	0x03, 0x1b
        /*001e*/ 	.short	0x00ff


	//----- nvinfo : EIATTR_MERCURY_ISA_VERSION
	.align		4
        /*0020*/ 	.byte	0x03, 0x5f
        /*0022*/ 	.short	0x0101


	//----- nvinfo : EIATTR_VRC_CTA_INIT_COUNT
	.align		4
        /*0024*/ 	.byte	0x02, 0x4a
	.zero		1
	.zero		1


	//----- nvinfo : EIATTR_EXIT_INSTR_OFFSETS
	.align		4
        /*0028*/ 	.byte	0x04, 0x1c
        /*002a*/ 	.short	(.L_23 - .L_22)


	//   ....[0]....
.L_22:
        /*002c*/ 	.word	0x000000b0


	//----- nvinfo : EIATTR_CBANK_PARAM_SIZE
	.align		4
.L_23:
        /*0030*/ 	.byte	0x03, 0x19
        /*0032*/ 	.short	0x0008


	//----- nvinfo : EIATTR_PARAM_CBANK
	.align		4
        /*0034*/ 	.byte	0x04, 0x0a
        /*0036*/ 	.short	(.L_25 - .L_24)
	.align		4
.L_24:
        /*0038*/ 	.word	index@(.nv.constant0._Z4multPd)
        /*003c*/ 	.short	0x0380
        /*003e*/ 	.short	0x0008


	//----- nvinfo : EIATTR_SW_WAR
	.align		4
.L_25:
        /*0040*/ 	.byte	0x04, 0x36
        /*0042*/ 	.short	(.L_27 - .L_26)
.L_26:
        /*0044*/ 	.word	0x00000008
.L_27:


//--------------------- .nv.info._Z5copy1PPdS_S0_S_S0_S_i --------------------------
	.section	.nv.info._Z5copy1PPdS_S0_S_S0_S_i,"",@"SHT_CUDA_INFO"
	.sectionflags	@""
	.align	4


	//----- nvinfo : EIATTR_CUDA_API_VERSION
	.align		4
        /*0000*/ 	.byte	0x04, 0x37
        /*0002*/ 	.short	(.L_29 - .L_28)
.L_28:
        /*0004*/ 	.word	0x00000082


	//----- nvinfo : EIATTR_KPARAM_INFO
	.align		4
.L_29:
        /*0008*/ 	.byte	0x04, 0x17
        /*000a*/ 	.short	(.L_31 - .L_30)
.L_30:
        /*000c*/ 	.word	0x00000000
        /*0010*/ 	.short	0x0006
        /*0012*/ 	.short	0x0030
        /*0014*/ 	.byte	0x00, 0xf0, 0x11, 0x00


	//----- nvinfo : EIATTR_KPARAM_INFO
	.align		4
.L_31:
        /*0018*/ 	.byte	0x04, 0x17
        /*001a*/ 	.short	(.L_33 - .L_32)
.L_32:
        /*001c*/ 	.word	0x00000000
        /*0020*/ 	.short	0x0005
        /*0022*/ 	.short	0x0028
        /*0024*/ 	.byte	0x00, 0xf5, 0x21, 0x00


	//----- nvinfo : EIATTR_KPARAM_INFO
	.align		4
.L_33:
        /*0028*/ 	.byte	0x04, 0x17
        /*002a*/ 	.short	(.L_35 - .L_34)
.L_34:
        /*002c*/ 	.word	0x00000000
        /*0030*/ 	.short	0x0004
        /*0032*/ 	.short	0x0020
        /*0034*/ 	.byte	0x00, 0xf5, 0x21, 0x00


	//----- nvinfo : EIATTR_KPARAM_INFO
	.align		4
.L_35:
        /*0038*/ 	.byte	0x04, 0x17
        /*003a*/ 	.short	(.L_37 - .L_36)
.L_36:
        /*003c*/ 	.word	0x00000000
        /*0040*/ 	.short	0x0003
        /*0042*/ 	.short	0x0018
        /*0044*/ 	.byte	0x00, 0xf5, 0x21, 0x00


	//----- nvinfo : EIATTR_KPARAM_INFO
	.align		4
.L_37:
        /*0048*/ 	.byte	0x04, 0x17
        /*004a*/ 	.short	(.L_39 - .L_38)
.L_38:
        /*004c*/ 	.word	0x00000000
        /*0050*/ 	.short	0x0002
        /*0052*/ 	.short	0x0010
        /*0054*/ 	.byte	0x00, 0xf5, 0x21, 0x00


	//----- nvinfo : EIATTR_KPARAM_INFO
	.align		4
.L_39:
        /*0058*/ 	.byte	0x04, 0x17
        /*005a*/ 	.short	(.L_41 - .L_40)
.L_40:
        /*005c*/ 	.word	0x00000000
        /*0060*/ 	.short	0x0001
        /*0062*/ 	.short	0x0008
        /*0064*/ 	.byte	0x00, 0xf5, 0x21, 0x00


	//----- nvinfo : EIATTR_KPARAM_INFO
	.align		4
.L_41:
        /*0068*/ 	.byte	0x04, 0x17
        /*006a*/ 	.short	(.L_43 - .L_42)
.L_42:
        /*006c*/ 	.word	0x00000000
        /*0070*/ 	.short	0x0000
        /*0072*/ 	.short	0x0000
        /*0074*/ 	.byte	0x00, 0xf5, 0x21, 0x00


	//----- nvinfo : EIATTR_SPARSE_MMA_MASK
	.align		4
.L_43:
        /*0078*/ 	.byte	0x03, 0x50
        /*007a*/ 	.short	0x0000


	//----- nvinfo : EIATTR_MAXREG_COUNT
	.align		4
        /*007c*/ 	.byte	0x03, 0x1b
        /*007e*/ 	.short	0x00ff


	//----- nvinfo : EIATTR_MERCURY_ISA_VERSION
	.align		4
        /*0080*/ 	.byte	0x03, 0x5f
        /*0082*/ 	.short	0x0101


	//----- nvinfo : EIATTR_VRC_CTA_INIT_COUNT
	.align		4
        /*0084*/ 	.byte	0x02, 0x4a
	.zero		1
	.zero		1


	//----- nvinfo : EIATTR_EXIT_INSTR_OFFSETS
	.align		4
        /*0088*/ 	.byte	0x04, 0x1c
        /*008a*/ 	.short	(.L_45 - .L_44)


	//   ....[0]....
.L_44:
        /*008c*/ 	.word	0x00000070


	//   ....[1]....
        /*0090*/ 	.word	0x00000190


	//----- nvinfo : EIATTR_CBANK_PARAM_SIZE
	.align		4
.L_45:
        /*0094*/ 	.byte	0x03, 0x19
        /*0096*/ 	.short	0x0034


	//----- nvinfo : EIATTR_PARAM_CBANK
	.align		4
        /*0098*/ 	.byte	0x04, 0x0a
        /*009a*/ 	.short	(.L_47 - .L_46)
	.align		4
.L_46:
        /*009c*/ 	.word	index@(.nv.constant0._Z5copy1PPdS_S0_S_S0_S_i)
        /*00a0*/ 	.short	0x0380
        /*00a2*/ 	.short	0x0034


	//----- nvinfo : EIATTR_SW_WAR
	.align		4
.L_47:
        /*00a4*/ 	.byte	0x04, 0x36
        /*00a6*/ 	.short	(.L_49 - .L_48)
.L_48:
        /*00a8*/ 	.word	0x00000008
.L_49:


//--------------------- .nv.info._Z4copyPPdS_S0_S_S0_S_S0_S_S0_S_S0_S_i --------------------------
	.section	.nv.info._Z4copyPPdS_S0_S_S0_S_S0_S_S0_S_S0_S_i,"",@"SHT_CUDA_INFO"
	.sectionflags	@""
	.align	4


	//----- nvinfo : EIATTR_CUDA_API_VERSION
	.align		4
        /*0000*/ 	.byte	0x04, 0x37
        /*0002*/ 	.short	(.L_51 - .L_50)
.L_50:
        /*0004*/ 	.word	0x00000082


	//----- nvinfo : EIATTR_KPARAM_INFO
	.align		4
.L_51:
        /*0008*/ 	.byte	0x04, 0x17
        /*000a*/ 	.short	(.L_53 - .L_52)
.L_52:
        /*000c*/ 	.word	0x00000000
        /*0010*/ 	.short	0x000c
        /*0012*/ 	.short	0x0060
        /*0014*/ 	.byte	0x00, 0xf0, 0x11, 0x00


	//----- nvinfo : EIATTR_KPARAM_INFO
	.align		4
.L_53:
        /*0018*/ 	.byte	0x04, 0x17
        /*001a*/ 	.short	(.L_55 - .L_54)
.L_54:
        /*001c*/ 	.word	0x00000000
        /*0020*/ 	.short	0x000b
        /*0022*/ 	.short	0x0058
        /*0024*/ 	.byte	0x00, 0xf5, 0x21, 0x00


	//----- nvinfo : EIATTR_KPARAM_INFO
	.align		4
.L_55:
        /*0028*/ 	.byte	0x04, 0x17
        /*002a*/ 	.short	(.L_57 - .L_56)
.L_56:
        /*002c*/ 	.word	0x00000000
        /*0030*/ 	.short	0x000a
        /*0032*/ 	.short	0x0050
        /*0034*/ 	.byte	0x00, 0xf5, 0x21, 0x00


	//----- nvinfo : EIATTR_KPARAM_INFO
	.align		4
.L_57:
        /*0038*/ 	.byte	0x04, 0x17
        /*003a*/ 	.short	(.L_59 - .L_58)
.L_58:
        /*003c*/ 	.word	0x00000000
        /*0040*/ 	.short	0x0009
        /*0042*/ 	.short	0x0048
        /*0044*/ 	.byte	0x00, 0xf5, 0x21, 0x00


	//----- nvinfo : EIATTR_KPARAM_INFO
	.align		4
.L_59:
        /*0048*/ 	.byte	0x04, 0x17
        /*004a*/ 	.short	(.L_61 - .L_60)
.L_60:
        /*004c*/ 	.word	0x00000000
        /*0050*/ 	.short	0x0008
        /*0052*/ 	.short	0x0040
        /*0054*/ 	.byte	0x00, 0xf5, 0x21, 0x00


	//----- nvinfo : EIATTR_KPARAM_INFO
	.align		4
.L_61:
        /*0058*/ 	.byte	0x04, 0x17
        /*005a*/ 	.short	(.L_63 - .L_62)
.L_62:
        /*005c*/ 	.word	0x00000000
        /*0060*/ 	.short	0x0007
        /*0062*/ 	.short	0x0038
        /*0064*/ 	.byte	0x00, 0xf5, 0x21, 0x00


	//----- nvinfo : EIATTR_KPARAM_INFO
	.align		4
.L_63:
        /*0068*/ 	.byte	0x04, 0x17
        /*006a*/ 	.short	(.L_65 - .L_64)
.L_64:
        /*006c*/ 	.word	0x00000000
        /*0070*/ 	.short	0x0006
        /*0072*/ 	.short	0x0030
        /*0074*/ 	.byte	0x00, 0xf5, 0x21, 0x00


	//----- nvinfo : EIATTR_KPARAM_INFO
	.align		4
.L_65:
        /*0078*/ 	.byte	0x04, 0x17
        /*007a*/ 	.short	(.L_67 - .L_66)
.L_66:
        /*007c*/ 	.word	0x00000000
        /*0080*/ 	.short	0x0005
        /*0082*/ 	.short	0x0028
        /*0084*/ 	.byte	0x00, 0xf5, 0x21, 0x00


	//----- nvinfo : EIATTR_KPARAM_INFO
	.align		4
.L_67:
        /*0088*/ 	.byte	0x04, 0x17
        /*008a*/ 	.short	(.L_69 - .L_68)
.L_68:
        /*008c*/ 	.word	0x00000000
        /*0090*/ 	.short	0x0004
        /*0092*/ 	.short	0x0020
        /*0094*/ 	.byte	0x00, 0xf5, 0x21, 0x00


	//----- nvinfo : EIATTR_KPARAM_INFO
	.align		4
.L_69:
        /*0098*/ 	.byte	0x04, 0x17
        /*009a*/ 	.short	(.L_71 - .L_70)
.L_70:
        /*009c*/ 	.word	0x00000000
        /*00a0*/ 	.short	0x0003
        /*00a2*/ 	.short	0x0018
        /*00a4*/ 	.byte	0x00, 0xf5, 0x21, 0x00


	//----- nvinfo : EIATTR_KPARAM_INFO
	.align		4
.L_71:
        /*00a8*/ 	.byte	0x04, 0x17
        /*00aa*/ 	.short	(.L_73 - .L_72)
.L_72:
        /*00ac*/ 	.word	0x00000000
        /*00b0*/ 	.short	0x0002
        /*00b2*/ 	.short	0x0010
        /*00b4*/ 	.byte	0x00, 0xf5, 0x21, 0x00


	//----- nvinfo : EIATTR_KPARAM_INFO
	.align		4
.L_73:
        /*00b8*/ 	.byte	0x04, 0x17
        /*00ba*/ 	.short	(.L_75 - .L_74)
.L_74:
        /*00bc*/ 	.word	0x00000000
        /*00c0*/ 	.short	0x0001
        /*00c2*/ 	.short	0x0008
        /*00c4*/ 	.byte	0x00, 0xf5, 0x21, 0x00


	//----- nvinfo : EIATTR_KPARAM_INFO
	.align		4
.L_75:
        /*00c8*/ 	.byte	0x04, 0x17
        /*00ca*/ 	.short	(.L_77 - .L_76)
.L_76:
        /*00cc*/ 	.word	0x00000000
        /*00d0*/ 	.short	0x0000
        /*00d2*/ 	.short	0x0000
        /*00d4*/ 	.byte	0x00, 0xf5, 0x21, 0x00


	//----- nvinfo : EIATTR_SPARSE_MMA_MASK
	.align		4
.L_77:
        /*00d8*/ 	.byte	0x03, 0x50
        /*00da*/ 	.short	0x0000


	//----- nvinfo : EIATTR_MAXREG_COUNT
	.align		4
        /*00dc*/ 	.byte	0x03, 0x1b
        /*00de*/ 	.short	0x00ff


	//----- nvinfo : EIATTR_MERCURY_ISA_VERSION
	.align		4
        /*00e0*/ 	.byte	0x03, 0x5f
        /*00e2*/ 	.short	0x0101


	//----- nvinfo : EIATTR_VRC_CTA_INIT_COUNT
	.align		4
        /*00e4*/ 	.byte	0x02, 0x4a
	.zero		1
	.zero		1


	//----- nvinfo : EIATTR_EXIT_INSTR_OFFSETS
	.align		4
        /*00e8*/ 	.byte	0x04, 0x1c
        /*00ea*/ 	.short	(.L_79 - .L_78)


	//   ....[0]....
.L_78:
        /*00ec*/ 	.word	0x00000070


	//   ....[1]....
        /*00f0*/ 	.word	0x00000290


	//----- nvinfo : EIATTR_CBANK_PARAM_SIZE
	.align		4
.L_79:
        /*00f4*/ 	.byte	0x03, 0x19
        /*00f6*/ 	.short	0x0064


	//----- nvinfo : EIATTR_PARAM_CBANK
	.align		4
        /*00f8*/ 	.byte	0x04, 0x0a
        /*00fa*/ 	.short	(.L_81 - .L_80)
	.align		4
.L_80:
        /*00fc*/ 	.word	index@(.nv.constant0._Z4copyPPdS_S0_S_S0_S_S0_S_S0_S_S0_S_i)
        /*0100*/ 	.short	0x0380
        /*0102*/ 	.short	0x0064


	//----- nvinfo : EIATTR_SW_WAR
	.align		4
.L_81:
        /*0104*/ 	.byte	0x04, 0x36
        /*0106*/ 	.short	(.L_83 - .L_82)
.L_82:
        /*0108*/ 	.word	0x00000008
.L_83:


//--------------------- .nv.callgraph             --------------------------
	.section	.nv.callgraph,"",@"SHT_CUDA_CALLGRAPH"
	.align	4
	.sectionentsize	8
	.align		4
        /*0000*/ 	.word	0x00000000
	.align		4
        /*0004*/ 	.word	0xffffffff
	.align		4
        /*0008*/ 	.word	0x00000000
	.align		4
        /*000c*/ 	.word	0xfffffffe
	.align		4
        /*0010*/ 	.word	0x00000000
	.align		4
        /*0014*/ 	.word	0xfffffffd
	.align		4
        /*0018*/ 	.word	0x00000000
	.align		4
        /*001c*/ 	.word	0xfffffffc


//--------------------- .text._Z4multPd           --------------------------
	.section	.text._Z4multPd,"ax",@progbits
	.align	128
        .global         _Z4multPd
        .type           _Z4multPd,@function
        .size           _Z4multPd,(.L_x_3 - _Z4multPd)
        .other          _Z4multPd,@"STO_CUDA_ENTRY STV_DEFAULT"
_Z4multPd:
.text._Z4multPd:
[----:B------:R-:W-:Y:S01]  /*0000*/  LDC R1, c[0x0][0x37c] ;  /* 0x0000df00ff017b82 */ /* 0x000fe20000000800 */
[----:B------:R-:W0:Y:S07]  /*0010*/  S2R R5, SR_TID.X ;  /* 0x0000000000057919 */ /* 0x000e2e0000002100 */
[----:B------:R-:W0:Y:S01]  /*0020*/  S2UR UR6, SR_CTAID.X ;  /* 0x00000000000679c3 */ /* 0x000e220000002500 */
[----:B------:R-:W1:Y:S07]  /*0030*/  LDCU.64 UR4, c[0x0][0x358] ;  /* 0x00006b00ff0477ac */ /* 0x000e6e0008000a00 */
[----:B------:R-:W0:Y:S08]  /*0040*/  LDC R0, c[0x0][0x360] ;  /* 0x0000d800ff007b82 */ /* 0x000e300000000800 */
[----:B------:R-:W2:Y:S01]  /*0050*/  LDC.64 R2, c[0x0][0x380] ;  /* 0x0000e000ff027b82 */ /* 0x000ea20000000a00 */
[----:B0-----:R-:W-:-:S04]  /*0060*/  IMAD R5, R0, UR6, R5 ;  /* 0x0000000600057c24 */ /* 0x001fc8000f8e0205 */
[----:B--2---:R-:W-:-:S05]  /*0070*/  IMAD.WIDE R2, R5, 0x8, R2 ;  /* 0x0000000805027825 */ /* 0x004fca00078e0202 */
[----:B-1----:R-:W2:Y:S02]  /*0080*/  LDG.E.64 R4, desc[UR4][R2.64] ;  /* 0x0000000402047981 */ /* 0x002ea4000c1e1b00 */
[----:B--2---:R-:W-:-:S07]  /*0090*/  DADD R4, R4, R4 ;  /* 0x0000000004047229 */ /* 0x004fce0000000004 */
[----:B------:R-:W-:Y:S01]  /*00a0*/  STG.E.64 desc[UR4][R2.64], R4 ;  /* 0x0000000402007986 */ /* 0x000fe2000c101b04 */
[----:B------:R-:W-:Y:S05]  /*00b0*/  EXIT ;  /* 0x000000000000794d */ /* 0x000fea0003800000 */
.L_x_0:
[----:B------:R-:W-:-:S00]  /*00c0*/  BRA `(.L_x_0) ;  /* 0xfffffffc00fc7947 */ /* 0x000fc0000383ffff */
[----:B------:R-:W-:-:S00]  /*00d0*/  NOP ;  /* 0x0000000000007918 */ /* 0x000fc00000000000 */
        /* <DEDUP_REMOVED lines=10> */
.L_x_3:


//--------------------- .text._Z5copy1PPdS_S0_S_S0_S_i --------------------------
	.section	.text._Z5copy1PPdS_S0_S_S0_S_i,"ax",@progbits
	.align	128
        .global         _Z5copy1PPdS_S0_S_S0_S_i
        .type           _Z5copy1PPdS_S0_S_S0_S_i,@function
        .size           _Z5copy1PPdS_S0_S_S0_S_i,(.L_x_4 - _Z5copy1PPdS_S0_S_S0_S_i)
        .other          _Z5copy1PPdS_S0_S_S0_S_i,@"STO_CUDA_ENTRY STV_DEFAULT"
_Z5copy1PPdS_S0_S_S0_S_i:
.text._Z5copy1PPdS_S0_S_S0_S_i:
[----:B------:R-:W-:Y:S01]  /*0000*/  LDC R1, c[0x0][0x37c] ;  /* 0x0000df00ff017b82 */ /* 0x000fe20000000800 */
[----:B------:R-:W0:Y:S07]  /*0010*/  S2R R15, SR_TID.X ;  /* 0x00000000000f7919 */ /* 0x000e2e0000002100 */
[----:B------:R-:W0:Y:S01]  /*0020*/  S2UR UR4, SR_CTAID.X ;  /* 0x00000000000479c3 */ /* 0x000e220000002500 */
[----:B------:R-:W1:Y:S07]  /*0030*/  LDCU UR5, c[0x0][0x3b0] ;  /* 0x00007600ff0577ac */ /* 0x000e6e0008000800 */
[----:B------:R-:W0:Y:S02]  /*0040*/  LDC R0, c[0x0][0x360] ;  /* 0x0000d800ff007b82 */ /* 0x000e240000000800 */
[----:B0-----:R-:W-:-:S05]  /*0050*/  IMAD R15, R0, UR4, R15 ;  /* 0x00000004000f7c24 */ /* 0x001fca000f8e020f */
[----:B-1----:R-:W-:-:S13]  /*0060*/  ISETP.GE.AND P0, PT, R15, UR5, PT ;  /* 0x000000050f007c0c */ /* 0x002fda000bf06270 */
[----:B------:R-:W-:Y:S05]  /*0070*/  @P0 EXIT ;  /* 0x000000000000094d */ /* 0x000fea0003800000 */
[----:B------:R-:W0:Y:S01]  /*0080*/  LDC.64 R2, c[0x0][0x388] ;  /* 0x0000e200ff027b82 */ /* 0x000e220000000a00 */
[----:B------:R-:W1:Y:S01]  /*0090*/  LDCU.64 UR4, c[0x0][0x358] ;  /* 0x00006b00ff0477ac */ /* 0x000e620008000a00 */
[----:B------:R-:W-:-:S06]  /*00a0*/  SHF.L.U32 R17, R15, 0x1, RZ ;  /* 0x000000010f117819 */ /* 0x000fcc00000006ff */
[----:B------:R-:W2:Y:S08]  /*00b0*/  LDC.64 R4, c[0x0][0x380] ;  /* 0x0000e000ff047b82 */ /* 0x000eb00000000a00 */
[----:B------:R-:W3:Y:S08]  /*00c0*/  LDC.64 R6, c[0x0][0x398] ;  /* 0x0000e600ff067b82 */ /* 0x000ef00000000a00 */
[----:B------:R-:W4:Y:S01]  /*00d0*/  LDC.64 R8, c[0x0][0x390] ;  /* 0x0000e400ff087b82 */ /* 0x000f220000000a00 */
[----:B0-----:R-:W-:-:S07]  /*00e0*/  IMAD.WIDE R2, R17, 0x8, R2 ;  /* 0x0000000811027825 */ /* 0x001fce00078e0202 */
[----:B------:R-:W0:Y:S01]  /*00f0*/  LDC.64 R10, c[0x0][0x3a8] ;  /* 0x0000ea00ff0a7b82 */ /* 0x000e220000000a00 */
[----:B--2---:R-:W-:-:S05]  /*0100*/  IMAD.WIDE R4, R15, 0x8, R4 ;  /* 0x000000080f047825 */ /* 0x004fca00078e0204 */
[----:B-1----:R-:W-:Y:S02]  /*0110*/  STG.E.64 desc[UR4][R4.64], R2 ;  /* 0x0000000204007986 */ /* 0x002fe4000c101b04 */
[----:B------:R-:W1:Y:S01]  /*0120*/  LDC.64 R12, c[0x0][0x3a0] ;  /* 0x0000e800ff0c7b82 */ /* 0x000e620000000a00 */
[----:B---3--:R-:W-:-:S04]  /*0130*/  IMAD.WIDE R6, R17, 0x8, R6 ;  /* 0x0000000811067825 */ /* 0x008fc800078e0206 */
[----:B----4-:R-:W-:-:S05]  /*0140*/  IMAD.WIDE R8, R15, 0x8, R8 ;  /* 0x000000080f087825 */ /* 0x010fca00078e0208 */
[----:B------:R-:W-:Y:S01]  /*0150*/  STG.E.64 desc[UR4][R8.64], R6 ;  /* 0x0000000608007986 */ /* 0x000fe2000c101b04 */
[----:B0-----:R-:W-:-:S04]  /*0160*/  IMAD.WIDE R10, R15, 0x8, R10 ;  /* 0x000000080f0a7825 */ /* 0x001fc800078e020a */
[----:B-1----:R-:W-:-:S05]  /*0170*/  IMAD.WIDE R12, R15, 0x8, R12 ;  /* 0x000000080f0c7825 */ /* 0x002fca00078e020c */
[----:B------:R-:W-:Y:S01]  /*0180*/  STG.E.64 desc[UR4][R12.64], R10 ;  /* 0x0000000a0c007986 */ /* 0x000fe2000c101b04 */
[----:B------:R-:W-:Y:S05]  /*0190*/  EXIT ;  /* 0x000000000000794d */ /* 0x000fea0003800000 */
.L_x_1:
        /* <DEDUP_REMOVED lines=14> */
.L_x_4:


//--------------------- .text._Z4copyPPdS_S0_S_S0_S_S0_S_S0_S_S0_S_i --------------------------
	.section	.text._Z4copyPPdS_S0_S_S0_S_S0_S_S0_S_S0_S_i,"ax",@progbits
	.align	128
        .global         _Z4copyPPdS_S0_S_S0_S_S0_S_S0_S_S0_S_i
        .type           _Z4copyPPdS_S0_S_S0_S_S0_S_S0_S_S0_S_i,@function
        .size           _Z4copyPPdS_S0_S_S0_S_S0_S_S0_S_S0_S_i,(.L_x_5 - _Z4copyPPdS_S0_S_S0_S_S0_S_S0_S_S0_S_i)
        .other          _Z4copyPPdS_S0_S_S0_S_S0_S_S0_S_S0_S_i,@"STO_CUDA_ENTRY STV_DEFAULT"
_Z4copyPPdS_S0_S_S0_S_S0_S_S0_S_S0_S_i:
.text._Z4copyPPdS_S0_S_S0_S_S0_S_S0_S_S0_S_i:
        /* <DEDUP_REMOVED lines=10> */
[C---:B------:R-:W-:Y:S02]  /*00a0*/  SHF.L.U32 R29, R17.reuse, 0x1, RZ ;  /* 0x00000001111d7819 */ /* 0x040fe400000006ff */
[----:B------:R-:W-:-:S04]  /*00b0*/  SHF.L.U32 R0, R17, 0x2, RZ ;  /* 0x0000000211007819 */ /* 0x000fc800000006ff */
        /* <DEDUP_REMOVED lines=8> */
[----:B---3--:R-:W-:-:S07]  /*0140*/  IMAD.WIDE R20, R0, 0x8, R20 ;  /* 0x0000000800147825 */ /* 0x008fce00078e0214 */
[----:B------:R-:W2:Y:S01]  /*0150*/  LDC.64 R12, c[0x0][0x3b8] ;  /* 0x0000ee00ff0c7b82 */ /* 0x000ea20000000a00 */
[----:B----4-:R-:W-:-:S05]  /*0160*/  IMAD.WIDE R14, R17, 0x8, R14 ;  /* 0x00000008110e7825 */ /* 0x010fca00078e020e */
[----:B------:R-:W-:Y:S02]  /*0170*/  STG.E.64 desc[UR4][R14.64], R20 ;  /* 0x000000140e007986 */ /* 0x000fe4000c101b04 */
[----:B------:R-:W3:Y:S01]  /*0180*/  LDC.64 R8, c[0x0][0x3b0] ;  /* 0x0000ec00ff087b82 */ /* 0x000ee20000000a00 */
[----:B0-----:R-:W-:-:S07]  /*0190*/  IMAD.WIDE R18, R29, 0x8, R18 ;  /* 0x000000081d127825 */ /* 0x001fce00078e0212 */
[----:B------:R-:W0:Y:S01]  /*01a0*/  LDC.64 R22, c[0x0][0x3c8] ;  /* 0x0000f200ff167b82 */ /* 0x000e220000000a00 */
[----:B-1----:R-:W-:-:S05]  /*01b0*/  IMAD.WIDE R4, R17, 0x8, R4 ;  /* 0x0000000811047825 */ /* 0x002fca00078e0204 */
[----:B------:R-:W-:Y:S02]  /*01c0*/  STG.E.64 desc[UR4][R4.64], R18 ;  /* 0x0000001204007986 */ /* 0x000fe4000c101b04 */
[----:B------:R-:W1:Y:S01]  /*01d0*/  LDC.64 R10, c[0x0][0x3c0] ;  /* 0x0000f000ff0a7b82 */ /* 0x000e620000000a00 */
[----:B--2---:R-:W-:-:S07]  /*01e0*/  IMAD.WIDE R12, R17, 0x8, R12 ;  /* 0x00000008110c7825 */ /* 0x004fce00078e020c */
[----:B------:R-:W2:Y:S01]  /*01f0*/  LDC.64 R6, c[0x0][0x3d8] ;  /* 0x0000f600ff067b82 */ /* 0x000ea20000000a00 */
[----:B---3--:R-:W-:-:S05]  /*0200*/  IMAD.WIDE R8, R17, 0x8, R8 ;  /* 0x0000000811087825 */ /* 0x008fca00078e0208 */
[----:B------:R-:W-:Y:S02]  /*0210*/  STG.E.64 desc[UR4][R8.64], R12 ;  /* 0x0000000c08007986 */ /* 0x000fe4000c101b04 */
[----:B------:R-:W3:Y:S01]  /*0220*/  LDC.64 R2, c[0x0][0x3d0] ;  /* 0x0000f400ff027b82 */ /* 0x000ee20000000a00 */
[----:B0-----:R-:W-:-:S04]  /*0230*/  IMAD.WIDE R22, R0, 0x8, R22 ;  /* 0x0000000800167825 */ /* 0x001fc800078e0216 */
[----:B-1----:R-:W-:-:S05]  /*0240*/  IMAD.WIDE R10, R17, 0x8, R10 ;  /* 0x00000008110a7825 */ /* 0x002fca00078e020a */
[----:B------:R-:W-:Y:S01]  /*0250*/  STG.E.64 desc[UR4][R10.64], R22 ;  /* 0x000000160a007986 */ /* 0x000fe2000c101b04 */
[----:B--2---:R-:W-:-:S04]  /*0260*/  IMAD.WIDE R6, R17, 0x8, R6 ;  /* 0x0000000811067825 */ /* 0x004fc800078e0206 */
[----:B---3--:R-:W-:-:S05]  /*0270*/  IMAD.WIDE R2, R17, 0x8, R2 ;  /* 0x0000000811027825 */ /* 0x008fca00078e0202 */
[----:B------:R-:W-:Y:S01]  /*0280*/  STG.E.64 desc[UR4][R2.64], R6 ;  /* 0x0000000602007986 */ /* 0x000fe2000c101b04 */
[----:B------:R-:W-:Y:S05]  /*0290*/  EXIT ;  /* 0x000000000000794d */ /* 0x000fea0003800000 */
.L_x_2:
        /* <DEDUP_REMOVED lines=14> */
.L_x_5:


//--------------------- .nv.shared.reserved.0     --------------------------
	.section	.nv.shared.reserved.0,"aw",@nobits
	.weak		__nv_reservedSMEM_offset_0_alias
	.size		__nv_reservedSMEM_offset_0_alias, 0, 64
	.other		__nv_reservedSMEM_offset_0_alias,@"STO_CUDA_RESERVED_SHARED STV_DEFAULT"
__nv_reservedSMEM_offset_0_alias:
	.zero		0
	.zero		64


//--------------------- .nv.constant0._Z4multPd   --------------------------
	.section	.nv.constant0._Z4multPd,"a",@progbits
	.sectionflags	@""
	.align	4
.nv.constant0._Z4multPd:
	.zero		904


//--------------------- .nv.constant0._Z5copy1PPdS_S0_S_S0_S_i --------------------------
	.section	.nv.constant0._Z5copy1PPdS_S0_S_S0_S_i,"a",@progbits
	.sectionflags	@""
	.align	4
.nv.constant0._Z5copy1PPdS_S0_S_S0_S_i:
	.zero		948


//--------------------- .nv.constant0._Z4copyPPdS_S0_S_S0_S_S0_S_S0_S_S0_S_i --------------------------
	.section	.nv.constant0._Z4copyPPdS_S0_S_S0_S_S0_S_S0_S_S0_S_i,"a",@progbits
	.sectionflags	@""
	.align	4
.nv.constant0._Z4copyPPdS_S0_S_S0_S_S0_S_S0_S_S0_S_i:
	.zero		996


//--------------------- SYMBOLS --------------------------

	.type		.nv.reservedSmem.offset0,@object
	.size		.nv.reservedSmem.offset0,0x4
